//
// Generated by NVIDIA NVVM Compiler
//
// Compiler Build ID: CL-36424714
// Cuda compilation tools, release 13.0, V13.0.88
// Based on NVVM 20.0.0
//

.version 9.0
.target sm_100
.address_size 64

	// .globl	_Z19markFilterEdges_gpuPiS_S_S_i

.visible .entry _Z19markFilterEdges_gpuPiS_S_S_i(
	.param .u64 .ptr .align 1 _Z19markFilterEdges_gpuPiS_S_S_i_param_0,
	.param .u64 .ptr .align 1 _Z19markFilterEdges_gpuPiS_S_S_i_param_1,
	.param .u64 .ptr .align 1 _Z19markFilterEdges_gpuPiS_S_S_i_param_2,
	.param .u64 .ptr .align 1 _Z19markFilterEdges_gpuPiS_S_S_i_param_3,
	.param .u32 _Z19markFilterEdges_gpuPiS_S_S_i_param_4
)
{
	.reg .pred 	%p<5>;
	.reg .b32 	%r<18>;
	.reg .b64 	%rd<17>;

	ld.param.u64 	%rd5, [_Z19markFilterEdges_gpuPiS_S_S_i_param_0];
	ld.param.u64 	%rd6, [_Z19markFilterEdges_gpuPiS_S_S_i_param_1];
	ld.param.u64 	%rd8, [_Z19markFilterEdges_gpuPiS_S_S_i_param_2];
	ld.param.u64 	%rd7, [_Z19markFilterEdges_gpuPiS_S_S_i_param_3];
	ld.param.u32 	%r6, [_Z19markFilterEdges_gpuPiS_S_S_i_param_4];
	cvta.to.global.u64 	%rd1, %rd8;
	mov.u32 	%r1, %ntid.x;
	mov.u32 	%r7, %ctaid.x;
	mov.u32 	%r8, %tid.x;
	mad.lo.s32 	%r17, %r1, %r7, %r8;
	setp.ge.s32 	%p1, %r17, %r6;
	@%p1 bra 	$L__BB0_8;
	cvta.to.global.u64 	%rd9, %rd5;
	cvta.to.global.u64 	%rd10, %rd7;
	cvta.to.global.u64 	%rd11, %rd6;
	mul.wide.s32 	%rd12, %r17, 4;
	add.s64 	%rd2, %rd9, %rd12;
	add.s64 	%rd3, %rd10, %rd12;
	add.s64 	%rd4, %rd11, %rd12;
	mov.u32 	%r9, %nctaid.x;
	mul.lo.s32 	%r3, %r1, %r9;
$L__BB0_2:
	ld.global.u32 	%r10, [%rd2];
	mul.wide.s32 	%rd13, %r10, 4;
	add.s64 	%rd14, %rd1, %rd13;
	ld.global.u32 	%r11, [%rd14];
	setp.ne.s32 	%p2, %r11, -1;
	@%p2 bra 	$L__BB0_6;
	ld.global.u32 	%r13, [%rd4];
	mul.wide.s32 	%rd15, %r13, 4;
	add.s64 	%rd16, %rd1, %rd15;
	ld.global.u32 	%r14, [%rd16];
	setp.ne.s32 	%p3, %r14, -1;
	@%p3 bra 	$L__BB0_5;
	mov.b32 	%r16, 1;
	st.global.u32 	[%rd3], %r16;
	bra.uni 	$L__BB0_7;
$L__BB0_5:
	mov.b32 	%r15, 0;
	st.global.u32 	[%rd3], %r15;
	bra.uni 	$L__BB0_7;
$L__BB0_6:
	mov.b32 	%r12, 0;
	st.global.u32 	[%rd3], %r12;
$L__BB0_7:
	add.s32 	%r17, %r17, %r3;
	setp.lt.s32 	%p4, %r17, %r6;
	@%p4 bra 	$L__BB0_2;
$L__BB0_8:
	ret;

}


// ===== COMPILED SASS (sm_100) =====

	.target	sm_100

	.elftype	@"ET_EXEC"


//--------------------- .note.nv.tkinfo           --------------------------
	.section	.note.nv.tkinfo,"",@"SHT_NOTE"
	.sectionflags	@"SHF_NOTE_NV_TKINFO"
	.tkinfo
        /*0018*/ 	.word	0x00000002
        /*0030*/ 	.string	""
        /*0030*/ 	.string	"ptxas"
        /*0030*/ 	.string	"Cuda compilation tools, release 13.0, V13.0.88"
        /*0030*/ 	.string	"Build cuda_13.0.r13.0/compiler.36424714_0"
        /*0030*/ 	.string	"-arch sm_100 -m 64 "



//--------------------- .note.nv.cuinfo           --------------------------
	.section	.note.nv.cuinfo,"",@"SHT_NOTE"
	.sectionflags	@"SHF_NOTE_NV_CUINFO"
        /*0018*/ 	.short	0x0002
        /*001a*/ 	.short	0x0064
        /*001c*/ 	.short	0x0082
	.zero		2


//--------------------- .nv.info                  --------------------------
	.section	.nv.info,"",@"SHT_CUDA_INFO"
	.align	4


	//----- nvinfo : EIATTR_REGCOUNT
	.align		4
        /*0000*/ 	.byte	0x04, 0x2f
        /*0002*/ 	.short	(.L_1 - .L_0)
	.align		4
.L_0:
        /*0004*/ 	.word	index@(_Z19markFilterEdges_gpuPiS_S_S_i)
        /*0008*/ 	.word	0x00000010


	//----- nvinfo : EIATTR_FRAME_SIZE
	.align		4
.L_1:
        /*000c*/ 	.byte	0x04, 0x11
        /*000e*/ 	.short	(.L_3 - .L_2)
	.align		4
.L_2:
        /*0010*/ 	.word	index@(_Z19markFilterEdges_gpuPiS_S_S_i)
        /*0014*/ 	.word	0x00000000


	//----- nvinfo : EIATTR_MIN_STACK_SIZE
	.align		4
.L_3:
        /*0018*/ 	.byte	0x04, 0x12
        /*001a*/ 	.short	(.L_5 - .L_4)
	.align		4
.L_4:
        /*001c*/ 	.word	index@(_Z19markFilterEdges_gpuPiS_S_S_i)
        /*0020*/ 	.word	0x00000000
.L_5:


//--------------------- .nv.compat                --------------------------
	.section	.nv.compat,"",@"SHT_CUDA_COMPAT_INFO"
	.align	4
        /*0000*/ 	.byte	0x02, 0x09, 0x00, 0x00, 0x02, 0x02, 0x01, 0x00, 0x02, 0x05, 0x05, 0x00, 0x03, 0x07, 0x01, 0x01
        /*0010*/ 	.byte	0x02, 0x03, 0x00, 0x00, 0x02, 0x06, 0x01, 0x00, 0x04, 0x0b, 0x08, 0x00, 0x09, 0x00, 0x00, 0x00
        /*0020*/ 	.byte	0x00, 0x00, 0x00, 0x00


//--------------------- .nv.info._Z19markFilterEdges_gpuPiS_S_S_i --------------------------
	.section	.nv.info._Z19markFilterEdges_gpuPiS_S_S_i,"",@"SHT_CUDA_INFO"
	.sectionflags	@""
	.align	4


	//----- nvinfo : EIATTR_CUDA_API_VERSION
	.align		4
        /*0000*/ 	.byte	0x04, 0x37
        /*0002*/ 	.short	(.L_7 - .L_6)
.L_6:
        /*0004*/ 	.word	0x00000082


	//----- nvinfo : EIATTR_KPARAM_INFO
	.align		4
.L_7:
        /*0008*/ 	.byte	0x04, 0x17
        /*000a*/ 	.short	(.L_9 - .L_8)
.L_8:
        /*000c*/ 	.word	0x00000000
        /*0010*/ 	.short	0x0004
        /*0012*/ 	.short	0x0020
        /*0014*/ 	.byte	0x00, 0xf0, 0x11, 0x00


	//----- nvinfo : EIATTR_KPARAM_INFO
	.align		4
.L_9:
        /*0018*/ 	.byte	0x04, 0x17
        /*001a*/ 	.short	(.L_11 - .L_10)
.L_10:
        /*001c*/ 	.word	0x00000000
        /*0020*/ 	.short	0x0003
        /*0022*/ 	.short	0x0018
        /*0024*/ 	.byte	0x00, 0xf5, 0x21, 0x00


	//----- nvinfo : EIATTR_KPARAM_INFO
	.align		4
.L_11:
        /*0028*/ 	.byte	0x04, 0x17
        /*002a*/ 	.short	(.L_13 - .L_12)
.L_12:
        /*002c*/ 	.word	0x00000000
        /*0030*/ 	.short	0x0002
        /*0032*/ 	.short	0x0010
        /*0034*/ 	.byte	0x00, 0xf5, 0x21, 0x00


	//----- nvinfo : EIATTR_KPARAM_INFO
	.align		4
.L_13:
        /*0038*/ 	.byte	0x04, 0x17
        /*003a*/ 	.short	(.L_15 - .L_14)
.L_14:
        /*003c*/ 	.word	0x00000000
        /*0040*/ 	.short	0x0001
        /*0042*/ 	.short	0x0008
        /*0044*/ 	.byte	0x00, 0xf5, 0x21, 0x00


	//----- nvinfo : EIATTR_KPARAM_INFO
	.align		4
.L_15:
        /*0048*/ 	.byte	0x04, 0x17
        /*004a*/ 	.short	(.L_17 - .L_16)
.L_16:
        /*004c*/ 	.word	0x00000000
        /*0050*/ 	.short	0x0000
        /*0052*/ 	.short	0x0000
        /*0054*/ 	.byte	0x00, 0xf5, 0x21, 0x00


	//----- nvinfo : EIATTR_SPARSE_MMA_MASK
	.align		4
.L_17:
        /*0058*/ 	.byte	0x03, 0x50
        /*005a*/ 	.short	0x0000


	//----- nvinfo : EIATTR_MAXREG_COUNT
	.align		4
        /*005c*/ 	.byte	0x03, 0x1b
        /*005e*/ 	.short	0x00ff


	//----- nvinfo : EIATTR_MERCURY_ISA_VERSION
	.align		4
        /*0060*/ 	.byte	0x03, 0x5f
        /*0062*/ 	.short	0x0101


	//----- nvinfo : EIATTR_VRC_CTA_INIT_COUNT
	.align		4
        /*0064*/ 	.byte	0x02, 0x4a
	.zero		1
	.zero		1


	//----- nvinfo : EIATTR_EXIT_INSTR_OFFSETS
	.align		4
        /*0068*/ 	.byte	0x04, 0x1c
        /*006a*/ 	.short	(.L_19 - .L_18)


	//   ....[0]....
.L_18:
        /*006c*/ 	.word	0x00000070


	//   ....[1]....
        /*0070*/ 	.word	0x00000260


	//----- nvinfo : EIATTR_CRS_STACK_SIZE
	.align		4
.L_19:
        /*0074*/ 	.byte	0x04, 0x1e
        /*0076*/ 	.short	(.L_21 - .L_20)
.L_20:
        /*0078*/ 	.word	0x00000000


	//----- nvinfo : EIATTR_CBANK_PARAM_SIZE
	.align		4
.L_21:
        /*007c*/ 	.byte	0x03, 0x19
        /*007e*/ 	.short	0x0024


	//----- nvinfo : EIATTR_PARAM_CBANK
	.align		4
        /*0080*/ 	.byte	0x04, 0x0a
        /*0082*/ 	.short	(.L_23 - .L_22)
	.align		4
.L_22:
        /*0084*/ 	.word	index@(.nv.constant0._Z19markFilterEdges_gpuPiS_S_S_i)
        /*0088*/ 	.short	0x0380
        /*008a*/ 	.short	0x0024


	//----- nvinfo : EIATTR_SW_WAR
	.align		4
.L_23:
        /*008c*/ 	.byte	0x04, 0x36
        /*008e*/ 	.short	(.L_25 - .L_24)
.L_24:
        /*0090*/ 	.word	0x00000008
.L_25:


//--------------------- .nv.callgraph             --------------------------
	.section	.nv.callgraph,"",@"SHT_CUDA_CALLGRAPH"
	.align	4
	.sectionentsize	8
	.align		4
        /*0000*/ 	.word	0x00000000
	.align		4
        /*0004*/ 	.word	0xffffffff
	.align		4
        /*0008*/ 	.word	0x00000000
	.align		4
        /*000c*/ 	.word	0xfffffffe
	.align		4
        /*0010*/ 	.word	0x00000000
	.align		4
        /*0014*/ 	.word	0xfffffffd
	.align		4
        /*0018*/ 	.word	0x00000000
	.align		4
        /*001c*/ 	.word	0xfffffffc


//--------------------- .text._Z19markFilterEdges_gpuPiS_S_S_i --------------------------
	.section	.text._Z19markFilterEdges_gpuPiS_S_S_i,"ax",@progbits
	.align	128
        .global         _Z19markFilterEdges_gpuPiS_S_S_i
        .type           _Z19markFilterEdges_gpuPiS_S_S_i,@function
        .size           _Z19markFilterEdges_gpuPiS_S_S_i,(.L_x_5 - _Z19markFilterEdges_gpuPiS_S_S_i)
        .other          _Z19markFilterEdges_gpuPiS_S_S_i,@"STO_CUDA_ENTRY STV_DEFAULT"
_Z19markFilterEdges_gpuPiS_S_S_i:
.text._Z19markFilterEdges_gpuPiS_S_S_i:
[----:B------:R-:W-:Y:S01]  /*0000*/  LDC R1, c[0x0][0x37c] ;  /* 0x0000df00ff017b82 */ /* 0x000fe20000000800 */
[----:B------:R-:W0:Y:S01]  /*0010*/  S2R R0, SR_CTAID.X ;  /* 0x0000000000007919 */ /* 0x000e220000002500 */
[----:B------:R-:W0:Y:S01]  /*0020*/  LDCU UR4, c[0x0][0x360] ;  /* 0x00006c00ff0477ac */ /* 0x000e220008000800 */
[----:B------:R-:W0:Y:S01]  /*0030*/  S2R R3, SR_TID.X ;  /* 0x0000000000037919 */ /* 0x000e220000002100 */
[----:B------:R-:W1:Y:S01]  /*0040*/  LDCU UR5, c[0x0][0x3a0] ;  /* 0x00007400ff0577ac */ /* 0x000e620008000800 */
[----:B0-----:R-:W-:-:S05]  /*0050*/  IMAD R0, R0, UR4, R3 ;  /* 0x0000000400007c24 */ /* 0x001fca000f8e0203 */
[----:B-1----:R-:W-:-:S13]  /*0060*/  ISETP.GE.AND P0, PT, R0, UR5, PT ;  /* 0x0000000500007c0c */ /* 0x002fda000bf06270 */
[----:B------:R-:W-:Y:S05]  /*0070*/  @P0 EXIT ;  /* 0x000000000000094d */ /* 0x000fea0003800000 */
[----:B------:R-:W0:Y:S01]  /*0080*/  LDC.64 R4, c[0x0][0x380] ;  /* 0x0000e000ff047b82 */ /* 0x000e220000000a00 */
[----:B------:R-:W1:Y:S01]  /*0090*/  LDCU UR5, c[0x0][0x370] ;  /* 0x00006e00ff0577ac */ /* 0x000e620008000800 */
[----:B------:R-:W2:Y:S06]  /*00a0*/  LDCU.64 UR6, c[0x0][0x358] ;  /* 0x00006b00ff0677ac */ /* 0x000eac0008000a00 */
[----:B------:R-:W3:Y:S01]  /*00b0*/  LDC.64 R6, c[0x0][0x398] ;  /* 0x0000e600ff067b82 */ /* 0x000ee20000000a00 */
[----:B------:R-:W4:Y:S07]  /*00c0*/  LDCU UR8, c[0x0][0x3a0] ;  /* 0x00007400ff0877ac */ /* 0x000f2e0008000800 */
[----:B------:R-:W5:Y:S01]  /*00d0*/  LDC.64 R8, c[0x0][0x388] ;  /* 0x0000e200ff087b82 */ /* 0x000f620000000a00 */
[----:B-1----:R-:W-:-:S07]  /*00e0*/  UIMAD UR4, UR4, UR5, URZ ;  /* 0x00000005040472a4 */ /* 0x002fce000f8e02ff */
[----:B------:R-:W1:Y:S01]  /*00f0*/  LDC.64 R2, c[0x0][0x390] ;  /* 0x0000e400ff027b82 */ /* 0x000e620000000a00 */
[----:B0-----:R-:W-:-:S04]  /*0100*/  IMAD.WIDE R10, R0, 0x4, R4 ;  /* 0x00000004000a7825 */ /* 0x001fc800078e0204 */
[----:B---3--:R-:W-:-:S04]  /*0110*/  IMAD.WIDE R6, R0, 0x4, R6 ;  /* 0x0000000400067825 */ /* 0x008fc800078e0206 */
[----:B--2-45:R-:W-:-:S07]  /*0120*/  IMAD.WIDE R8, R0, 0x4, R8 ;  /* 0x0000000400087825 */ /* 0x034fce00078e0208 */
.L_x_3:
[----:B-1----:R-:W1:Y:S02]  /*0130*/  LDG.E R5, desc[UR6][R10.64] ;  /* 0x000000060a057981 */ /* 0x002e64000c1e1900 */
[----:B-1----:R-:W-:-:S06]  /*0140*/  IMAD.WIDE R4, R5, 0x4, R2 ;  /* 0x0000000405047825 */ /* 0x002fcc00078e0202 */
[----:B------:R-:W2:Y:S01]  /*0150*/  LDG.E R4, desc[UR6][R4.64] ;  /* 0x0000000604047981 */ /* 0x000ea2000c1e1900 */
[----:B------:R-:W-:Y:S01]  /*0160*/  IADD3 R0, PT, PT, R0, UR4, RZ ;  /* 0x0000000400007c10 */ /* 0x000fe2000fffe0ff */
[----:B------:R-:W-:Y:S03]  /*0170*/  BSSY.RECONVERGENT B0, `(.L_x_0) ;  /* 0x000000d000007945 */ /* 0x000fe60003800200 */
[----:B------:R-:W-:Y:S02]  /*0180*/  ISETP.GE.AND P0, PT, R0, UR8, PT ;  /* 0x0000000800007c0c */ /* 0x000fe4000bf06270 */
[----:B--2---:R-:W-:-:S13]  /*0190*/  ISETP.NE.AND P1, PT, R4, -0x1, PT ;  /* 0xffffffff0400780c */ /* 0x004fda0003f25270 */
[----:B0-----:R-:W-:Y:S05]  /*01a0*/  @P1 BRA `(.L_x_1) ;  /* 0x0000000000201947 */ /* 0x001fea0003800000 */
[----:B------:R-:W2:Y:S02]  /*01b0*/  LDG.E R5, desc[UR6][R8.64] ;  /* 0x0000000608057981 */ /* 0x000ea4000c1e1900 */
[----:B--2---:R-:W-:-:S06]  /*01c0*/  IMAD.WIDE R4, R5, 0x4, R2 ;  /* 0x0000000405047825 */ /* 0x004fcc00078e0202 */
[----:B------:R-:W2:Y:S02]  /*01d0*/  LDG.E R4, desc[UR6][R4.64] ;  /* 0x0000000604047981 */ /* 0x000ea4000c1e1900 */
[----:B--2---:R-:W-:-:S13]  /*01e0*/  ISETP.NE.AND P1, PT, R4, -0x1, PT ;  /* 0xffffffff0400780c */ /* 0x004fda0003f25270 */
[----:B------:R-:W-:-:S05]  /*01f0*/  @!P1 MOV R13, 0x1 ;  /* 0x00000001000d9802 */ /* 0x000fca0000000f00 */
[----:B------:R0:W-:Y:S04]  /*0200*/  @!P1 STG.E desc[UR6][R6.64], R13 ;  /* 0x0000000d06009986 */ /* 0x0001e8000c101906 */
[----:B------:R0:W-:Y:S01]  /*0210*/  @P1 STG.E desc[UR6][R6.64], RZ ;  /* 0x000000ff06001986 */ /* 0x0001e2000c101906 */
[----:B------:R-:W-:Y:S05]  /*0220*/  BRA `(.L_x_2) ;  /* 0x0000000000047947 */ /* 0x000fea0003800000 */
.L_x_1:
[----:B------:R1:W-:Y:S02]  /*0230*/  STG.E desc[UR6][R6.64], RZ ;  /* 0x000000ff06007986 */ /* 0x0003e4000c101906 */
.L_x_2:
[----:B------:R-:W-:Y:S05]  /*0240*/  BSYNC.RECONVERGENT B0 ;  /* 0x0000000000007941 */ /* 0x000fea0003800200 */
.L_x_0:
[----:B------:R-:W-:Y:S05]  /*0250*/  @!P0 BRA `(.L_x_3) ;  /* 0xfffffffc00b48947 */ /* 0x000fea000383ffff */
[----:B------:R-:W-:Y:S05]  /*0260*/  EXIT ;  /* 0x000000000000794d */ /* 0x000fea0003800000 */
.L_x_4:
[----:B------:R-:W-:-:S00]  /*0270*/  BRA `(.L_x_4) ;  /* 0xfffffffc00fc7947 */ /* 0x000fc0000383ffff */
[----:B------:R-:W-:-:S00]  /*0280*/  NOP ;  /* 0x0000000000007918 */ /* 0x000fc00000000000 */
[----:B------:R-:W-:-:S00]  /*0290*/  NOP ;  /* 0x0000000000007918 */ /* 0x000fc00000000000 */
[----:B------:R-:W-:-:S00]  /*02a0*/  NOP ;  /* 0x0000000000007918 */ /* 0x000fc00000000000 */
[----:B------:R-:W-:-:S00]  /*02b0*/  NOP ;  /* 0x0000000000007918 */ /* 0x000fc00000000000 */
[----:B------:R-:W-:-:S00]  /*02c0*/  NOP ;  /* 0x0000000000007918 */ /* 0x000fc00000000000 */
[----:B------:R-:W-:-:S00]  /*02d0*/  NOP ;  /* 0x0000000000007918 */ /* 0x000fc00000000000 */
[----:B------:R-:W-:-:S00]  /*02e0*/  NOP ;  /* 0x0000000000007918 */ /* 0x000fc00000000000 */
[----:B------:R-:W-:-:S00]  /*02f0*/  NOP ;  /* 0x0000000000007918 */ /* 0x000fc00000000000 */
.L_x_5:


//--------------------- .nv.shared.reserved.0     --------------------------
	.section	.nv.shared.reserved.0,"aw",@nobits
	.weak		__nv_reservedSMEM_offset_0_alias
	.size		__nv_reservedSMEM_offset_0_alias, 0, 64
	.other		__nv_reservedSMEM_offset_0_alias,@"STO_CUDA_RESERVED_SHARED STV_DEFAULT"
__nv_reservedSMEM_offset_0_alias:
	.zero		0
	.zero		64


//--------------------- .nv.constant0._Z19markFilterEdges_gpuPiS_S_S_i --------------------------
	.section	.nv.constant0._Z19markFilterEdges_gpuPiS_S_S_i,"a",@progbits
	.sectionflags	@""
	.align	4
.nv.constant0._Z19markFilterEdges_gpuPiS_S_S_i:
	.zero		932


//--------------------- SYMBOLS --------------------------

	.type		.nv.reservedSmem.offset0,@object
	.size		.nv.reservedSmem.offset0,0x4
